//
// Generated by NVIDIA NVVM Compiler
//
// Compiler Build ID: CL-36424714
// Cuda compilation tools, release 13.0, V13.0.88
// Based on NVVM 20.0.0
//

.version 9.0
.target sm_100
.address_size 64

	// .globl	_Z1kv
.extern .func  (.param .b32 func_retval0) vprintf
(
	.param .b64 vprintf_param_0,
	.param .b64 vprintf_param_1
)
;
.global .align 1 .b8 $str[11] = {104, 101, 108, 108, 111, 32, 37, 117, 33, 10};

.visible .entry _Z1kv()
{
	.local .align 8 .b8 	__local_depot0[8];
	.reg .b64 	%SP;
	.reg .b64 	%SPL;
	.reg .b32 	%r<4>;
	.reg .b64 	%rd<5>;

	mov.u64 	%SPL, __local_depot0;
	cvta.local.u64 	%SP, %SPL;
	add.u64 	%rd1, %SP, 0;
	add.u64 	%rd2, %SPL, 0;
	mov.u32 	%r1, %tid.x;
	st.local.u32 	[%rd2], %r1;
	mov.u64 	%rd3, $str;
	cvta.global.u64 	%rd4, %rd3;
	{ // callseq 0, 0
	.param .b64 param0;
	st.param.b64 	[param0], %rd4;
	.param .b64 param1;
	st.param.b64 	[param1], %rd1;
	.param .b32 retval0;
	call.uni (retval0), 
	vprintf, 
	(
	param0, 
	param1
	);
	ld.param.b32 	%r2, [retval0];
	} // callseq 0
	ret;

}


// ===== COMPILED SASS (sm_100) =====

	.target	sm_100

	.elftype	@"ET_EXEC"


//--------------------- .note.nv.tkinfo           --------------------------
	.section	.note.nv.tkinfo,"",@"SHT_NOTE"
	.sectionflags	@"SHF_NOTE_NV_TKINFO"
	.tkinfo
        /*0018*/ 	.word	0x00000002
        /*0030*/ 	.string	""
        /*0030*/ 	.string	"ptxas"
        /*0030*/ 	.string	"Cuda compilation tools, release 13.0, V13.0.88"
        /*0030*/ 	.string	"Build cuda_13.0.r13.0/compiler.36424714_0"
        /*0030*/ 	.string	"-arch sm_100 -m 64 "



//--------------------- .note.nv.cuinfo           --------------------------
	.section	.note.nv.cuinfo,"",@"SHT_NOTE"
	.sectionflags	@"SHF_NOTE_NV_CUINFO"
        /*0018*/ 	.short	0x0002
        /*001a*/ 	.short	0x0064
        /*001c*/ 	.short	0x0082
	.zero		2


//--------------------- .nv.info                  --------------------------
	.section	.nv.info,"",@"SHT_CUDA_INFO"
	.align	4


	//----- nvinfo : EIATTR_REGCOUNT
	.align		4
        /*0000*/ 	.byte	0x04, 0x2f
        /*0002*/ 	.short	(.L_2 - .L_1)
	.align		4
.L_1:
        /*0004*/ 	.word	index@(_Z1kv)
        /*0008*/ 	.word	0x00000018


	//----- nvinfo : EIATTR_FRAME_SIZE
	.align		4
.L_2:
        /*000c*/ 	.byte	0x04, 0x11
        /*000e*/ 	.short	(.L_4 - .L_3)
	.align		4
.L_3:
        /*0010*/ 	.word	index@(_Z1kv)
        /*0014*/ 	.word	0x00000008


	//----- nvinfo : EIATTR_MIN_STACK_SIZE
	.align		4
.L_4:
        /*0018*/ 	.byte	0x04, 0x12
        /*001a*/ 	.short	(.L_6 - .L_5)
	.align		4
.L_5:
        /*001c*/ 	.word	index@(_Z1kv)
        /*0020*/ 	.word	0x00000008
.L_6:


//--------------------- .nv.compat                --------------------------
	.section	.nv.compat,"",@"SHT_CUDA_COMPAT_INFO"
	.align	4
        /*0000*/ 	.byte	0x02, 0x09, 0x00, 0x00, 0x02, 0x02, 0x01, 0x00, 0x02, 0x05, 0x05, 0x00, 0x03, 0x07, 0x01, 0x01
        /*0010*/ 	.byte	0x02, 0x03, 0x00, 0x00, 0x02, 0x06, 0x01, 0x00, 0x04, 0x0b, 0x08, 0x00, 0x09, 0x00, 0x00, 0x00
        /*0020*/ 	.byte	0x00, 0x00, 0x00, 0x00


//--------------------- .nv.info._Z1kv            --------------------------
	.section	.nv.info._Z1kv,"",@"SHT_CUDA_INFO"
	.sectionflags	@""
	.align	4


	//----- nvinfo : EIATTR_CUDA_API_VERSION
	.align		4
        /*0000*/ 	.byte	0x04, 0x37
        /*0002*/ 	.short	(.L_8 - .L_7)
.L_7:
        /*0004*/ 	.word	0x00000082


	//----- nvinfo : EIATTR_SPARSE_MMA_MASK
	.align		4
.L_8:
        /*0008*/ 	.byte	0x03, 0x50
        /*000a*/ 	.short	0x0000


	//----- nvinfo : EIATTR_MAXREG_COUNT
	.align		4
        /*000c*/ 	.byte	0x03, 0x1b
        /*000e*/ 	.short	0x00ff


	//----- nvinfo : EIATTR_EXTERNS
	.align		4
        /*0010*/ 	.byte	0x04, 0x0f
        /*0012*/ 	.short	(.L_10 - .L_9)


	//   ....[0]....
	.align		4
.L_9:
        /*0014*/ 	.word	index@(vprintf)


	//----- nvinfo : EIATTR_MERCURY_ISA_VERSION
	.align		4
.L_10:
        /*0018*/ 	.byte	0x03, 0x5f
        /*001a*/ 	.short	0x0101


	//----- nvinfo : EIATTR_VRC_CTA_INIT_COUNT
	.align		4
        /*001c*/ 	.byte	0x02, 0x4a
	.zero		1
	.zero		1


	//----- nvinfo : EIATTR_SYSCALL_OFFSETS
	.align		4
        /*0020*/ 	.byte	0x04, 0x46
        /*0022*/ 	.short	(.L_12 - .L_11)


	//   ....[0]....
.L_11:
        /*0024*/ 	.word	0x000000e0


	//----- nvinfo : EIATTR_EXIT_INSTR_OFFSETS
	.align		4
.L_12:
        /*0028*/ 	.byte	0x04, 0x1c
        /*002a*/ 	.short	(.L_14 - .L_13)


	//   ....[0]....
.L_13:
        /*002c*/ 	.word	0x000000f0


	//----- nvinfo : EIATTR_SW_WAR
	.align		4
.L_14:
        /*0030*/ 	.byte	0x04, 0x36
        /*0032*/ 	.short	(.L_16 - .L_15)
.L_15:
        /*0034*/ 	.word	0x00000008
.L_16:


//--------------------- .nv.callgraph             --------------------------
	.section	.nv.callgraph,"",@"SHT_CUDA_CALLGRAPH"
	.align	4
	.sectionentsize	8
	.align		4
        /*0000*/ 	.word	0x00000000
	.align		4
        /*0004*/ 	.word	0xffffffff
	.align		4
        /*0008*/ 	.word	index@(_Z1kv)
	.align		4
        /*000c*/ 	.word	index@(vprintf)
	.align		4
        /*0010*/ 	.word	0x00000000
	.align		4
        /*0014*/ 	.word	0xfffffffe
	.align		4
        /*0018*/ 	.word	0x00000000
	.align		4
        /*001c*/ 	.word	0xfffffffd
	.align		4
        /*0020*/ 	.word	0x00000000
	.align		4
        /*0024*/ 	.word	0xfffffffc


//--------------------- .nv.constant4             --------------------------
	.section	.nv.constant4,"a",@progbits
	.align	8
	.align		8
.nv.constant4:
        /*0000*/ 	.dword	vprintf
	.align		8
        /*0008*/ 	.dword	$str


//--------------------- .text._Z1kv               --------------------------
	.section	.text._Z1kv,"ax",@progbits
	.align	128
        .global         _Z1kv
        .type           _Z1kv,@function
        .size           _Z1kv,(.L_x_2 - _Z1kv)
        .other          _Z1kv,@"STO_CUDA_ENTRY STV_DEFAULT"
_Z1kv:
.text._Z1kv:
[----:B------:R-:W0:Y:S01]  /*0000*/  LDC R1, c[0x0][0x37c] ;  /* 0x0000df00ff017b82 */ /* 0x000e220000000800 */
[----:B------:R-:W1:Y:S01]  /*0010*/  S2R R8, SR_TID.X ;  /* 0x0000000000087919 */ /* 0x000e620000002100 */
[----:B0-----:R-:W-:Y:S01]  /*0020*/  VIADD R1, R1, 0xfffffff8 ;  /* 0xfffffff801017836 */ /* 0x001fe20000000000 */
[----:B------:R-:W-:Y:S01]  /*0030*/  MOV R0, 0x0 ;  /* 0x0000000000007802 */ /* 0x000fe20000000f00 */
[----:B------:R-:W0:Y:S04]  /*0040*/  LDCU UR4, c[0x0][0x2f8] ;  /* 0x00005f00ff0477ac */ /* 0x000e280008000800 */
[----:B------:R2:W3:Y:S01]  /*0050*/  LDC.64 R2, c[0x4][R0] ;  /* 0x0100000000027b82 */ /* 0x0004e20000000a00 */
[----:B------:R-:W4:Y:S01]  /*0060*/  LDCU.64 UR6, c[0x4][0x8] ;  /* 0x01000100ff0677ac */ /* 0x000f220008000a00 */
[----:B------:R-:W5:Y:S01]  /*0070*/  LDCU UR5, c[0x0][0x2fc] ;  /* 0x00005f80ff0577ac */ /* 0x000f620008000800 */
[----:B0-----:R-:W-:Y:S01]  /*0080*/  IADD3 R6, P0, PT, R1, UR4, RZ ;  /* 0x0000000401067c10 */ /* 0x001fe2000ff1e0ff */
[----:B----4-:R-:W-:Y:S01]  /*0090*/  IMAD.U32 R4, RZ, RZ, UR6 ;  /* 0x00000006ff047e24 */ /* 0x010fe2000f8e00ff */
[----:B------:R-:W-:-:S03]  /*00a0*/  MOV R5, UR7 ;  /* 0x0000000700057c02 */ /* 0x000fc60008000f00 */
[----:B-----5:R-:W-:Y:S01]  /*00b0*/  IMAD.X R7, RZ, RZ, UR5, P0 ;  /* 0x00000005ff077e24 */ /* 0x020fe200080e06ff */
[----:B-1----:R2:W-:Y:S07]  /*00c0*/  STL [R1], R8 ;  /* 0x0000000801007387 */ /* 0x0025ee0000100800 */
[----:B------:R-:W-:-:S07]  /*00d0*/  LEPC R20, `(.L_x_0) ;  /* 0x000000001014794e */ /* 0x000fce0000000000 */
[----:B--23--:R-:W-:Y:S05]  /*00e0*/  CALL.ABS.NOINC R2 ;  /* 0x0000000002007343 */ /* 0x00cfea0003c00000 */
.L_x_0:
[----:B------:R-:W-:Y:S05]  /*00f0*/  EXIT ;  /* 0x000000000000794d */ /* 0x000fea0003800000 */
.L_x_1:
[----:B------:R-:W-:-:S00]  /*0100*/  BRA `(.L_x_1) ;  /* 0xfffffffc00fc7947 */ /* 0x000fc0000383ffff */
[----:B------:R-:W-:-:S00]  /*0110*/  NOP ;  /* 0x0000000000007918 */ /* 0x000fc00000000000 */
        /* <DEDUP_REMOVED lines=14> */
.L_x_2:


//--------------------- .nv.global.init           --------------------------
	.section	.nv.global.init,"aw",@progbits
.nv.global.init:
	.type		$str,@object
	.size		$str,(.L_0 - $str)
$str:
        /*0000*/ 	.byte	0x68, 0x65, 0x6c, 0x6c, 0x6f, 0x20, 0x25, 0x75, 0x21, 0x0a, 0x00
.L_0:


//--------------------- .nv.shared.reserved.0     --------------------------
	.section	.nv.shared.reserved.0,"aw",@nobits
	.weak		__nv_reservedSMEM_offset_0_alias
	.size		__nv_reservedSMEM_offset_0_alias, 0, 64
	.other		__nv_reservedSMEM_offset_0_alias,@"STO_CUDA_RESERVED_SHARED STV_DEFAULT"
__nv_reservedSMEM_offset_0_alias:
	.zero		0
	.zero		64


//--------------------- .nv.constant0._Z1kv       --------------------------
	.section	.nv.constant0._Z1kv,"a",@progbits
	.sectionflags	@""
	.align	4
.nv.constant0._Z1kv:
	.zero		896


//--------------------- SYMBOLS --------------------------

	.type		.nv.reservedSmem.offset0,@object
	.size		.nv.reservedSmem.offset0,0x4
	.type		vprintf,@function
